//
// Generated by NVIDIA NVVM Compiler
//
// Compiler Build ID: CL-36424714
// Cuda compilation tools, release 13.0, V13.0.88
// Based on NVVM 20.0.0
//

.version 9.0
.target sm_100
.address_size 64

	// .globl	_Z11GPU_big_dotPfS_S_i
// _ZZ11GPU_big_dotPfS_S_iE6shared has been demoted
// _ZZ27atomic_function_GPU_big_dotPfS_S_iE6shared has been demoted
// _ZZ23atomic_lock_GPU_big_dotPfS_S_i4LockE6shared has been demoted

.visible .entry _Z11GPU_big_dotPfS_S_i(
	.param .u64 .ptr .align 1 _Z11GPU_big_dotPfS_S_i_param_0,
	.param .u64 .ptr .align 1 _Z11GPU_big_dotPfS_S_i_param_1,
	.param .u64 .ptr .align 1 _Z11GPU_big_dotPfS_S_i_param_2,
	.param .u32 _Z11GPU_big_dotPfS_S_i_param_3
)
{
	.reg .pred 	%p<6>;
	.reg .b32 	%r<18>;
	.reg .b32 	%f<8>;
	.reg .b64 	%rd<15>;
	// demoted variable
	.shared .align 4 .b8 _ZZ11GPU_big_dotPfS_S_iE6shared[2048];
	ld.param.u64 	%rd1, [_Z11GPU_big_dotPfS_S_i_param_0];
	ld.param.u64 	%rd2, [_Z11GPU_big_dotPfS_S_i_param_1];
	ld.param.u64 	%rd3, [_Z11GPU_big_dotPfS_S_i_param_2];
	ld.param.u32 	%r8, [_Z11GPU_big_dotPfS_S_i_param_3];
	mov.u32 	%r1, %tid.x;
	mov.u32 	%r2, %ctaid.x;
	mov.u32 	%r3, %ntid.x;
	mul.lo.s32 	%r4, %r2, %r3;
	add.s32 	%r9, %r4, %r1;
	setp.ge.u32 	%p1, %r9, %r8;
	@%p1 bra 	$L__BB0_8;
	cvta.to.global.u64 	%rd4, %rd1;
	cvta.to.global.u64 	%rd5, %rd2;
	cvt.u64.u32 	%rd6, %r4;
	cvt.u64.u32 	%rd7, %r1;
	add.s64 	%rd8, %rd6, %rd7;
	shl.b64 	%rd9, %rd8, 2;
	add.s64 	%rd10, %rd4, %rd9;
	ld.global.f32 	%f1, [%rd10];
	add.s64 	%rd11, %rd5, %rd9;
	ld.global.f32 	%f2, [%rd11];
	mul.f32 	%f3, %f1, %f2;
	shl.b32 	%r10, %r1, 2;
	mov.u32 	%r11, _ZZ11GPU_big_dotPfS_S_iE6shared;
	add.s32 	%r5, %r11, %r10;
	st.shared.f32 	[%r5], %f3;
	bar.sync 	0;
	setp.lt.u32 	%p2, %r3, 2;
	@%p2 bra 	$L__BB0_6;
	mov.b32 	%r17, 1;
$L__BB0_3:
	shl.b32 	%r7, %r17, 1;
	add.s32 	%r13, %r7, -1;
	and.b32  	%r14, %r13, %r1;
	setp.ne.s32 	%p3, %r14, 0;
	@%p3 bra 	$L__BB0_5;
	shl.b32 	%r15, %r17, 2;
	add.s32 	%r16, %r5, %r15;
	ld.shared.f32 	%f4, [%r16];
	ld.shared.f32 	%f5, [%r5];
	add.f32 	%f6, %f4, %f5;
	st.shared.f32 	[%r5], %f6;
$L__BB0_5:
	bar.sync 	0;
	setp.lt.u32 	%p4, %r7, %r3;
	mov.u32 	%r17, %r7;
	@%p4 bra 	$L__BB0_3;
$L__BB0_6:
	setp.ne.s32 	%p5, %r1, 0;
	@%p5 bra 	$L__BB0_8;
	ld.shared.f32 	%f7, [_ZZ11GPU_big_dotPfS_S_iE6shared];
	cvta.to.global.u64 	%rd12, %rd3;
	mul.wide.u32 	%rd13, %r2, 4;
	add.s64 	%rd14, %rd12, %rd13;
	st.global.f32 	[%rd14], %f7;
$L__BB0_8:
	ret;

}
	// .globl	_Z27atomic_function_GPU_big_dotPfS_S_i
.visible .entry _Z27atomic_function_GPU_big_dotPfS_S_i(
	.param .u64 .ptr .align 1 _Z27atomic_function_GPU_big_dotPfS_S_i_param_0,
	.param .u64 .ptr .align 1 _Z27atomic_function_GPU_big_dotPfS_S_i_param_1,
	.param .u64 .ptr .align 1 _Z27atomic_function_GPU_big_dotPfS_S_i_param_2,
	.param .u32 _Z27atomic_function_GPU_big_dotPfS_S_i_param_3
)
{
	.reg .pred 	%p<6>;
	.reg .b32 	%r<18>;
	.reg .b32 	%f<9>;
	.reg .b64 	%rd<13>;
	// demoted variable
	.shared .align 4 .b8 _ZZ27atomic_function_GPU_big_dotPfS_S_iE6shared[2048];
	ld.param.u64 	%rd1, [_Z27atomic_function_GPU_big_dotPfS_S_i_param_0];
	ld.param.u64 	%rd2, [_Z27atomic_function_GPU_big_dotPfS_S_i_param_1];
	ld.param.u64 	%rd3, [_Z27atomic_function_GPU_big_dotPfS_S_i_param_2];
	ld.param.u32 	%r7, [_Z27atomic_function_GPU_big_dotPfS_S_i_param_3];
	mov.u32 	%r1, %tid.x;
	mov.u32 	%r8, %ctaid.x;
	mov.u32 	%r2, %ntid.x;
	mul.lo.s32 	%r3, %r8, %r2;
	add.s32 	%r9, %r3, %r1;
	setp.ge.u32 	%p1, %r9, %r7;
	@%p1 bra 	$L__BB1_8;
	cvta.to.global.u64 	%rd4, %rd1;
	cvta.to.global.u64 	%rd5, %rd2;
	cvt.u64.u32 	%rd6, %r3;
	cvt.u64.u32 	%rd7, %r1;
	add.s64 	%rd8, %rd6, %rd7;
	shl.b64 	%rd9, %rd8, 2;
	add.s64 	%rd10, %rd4, %rd9;
	ld.global.f32 	%f1, [%rd10];
	add.s64 	%rd11, %rd5, %rd9;
	ld.global.f32 	%f2, [%rd11];
	mul.f32 	%f3, %f1, %f2;
	shl.b32 	%r10, %r1, 2;
	mov.u32 	%r11, _ZZ27atomic_function_GPU_big_dotPfS_S_iE6shared;
	add.s32 	%r4, %r11, %r10;
	st.shared.f32 	[%r4], %f3;
	bar.sync 	0;
	setp.lt.u32 	%p2, %r2, 2;
	@%p2 bra 	$L__BB1_6;
	mov.b32 	%r17, 1;
$L__BB1_3:
	shl.b32 	%r6, %r17, 1;
	add.s32 	%r13, %r6, -1;
	and.b32  	%r14, %r13, %r1;
	setp.ne.s32 	%p3, %r14, 0;
	@%p3 bra 	$L__BB1_5;
	shl.b32 	%r15, %r17, 2;
	add.s32 	%r16, %r4, %r15;
	ld.shared.f32 	%f4, [%r16];
	ld.shared.f32 	%f5, [%r4];
	add.f32 	%f6, %f4, %f5;
	st.shared.f32 	[%r4], %f6;
$L__BB1_5:
	bar.sync 	0;
	setp.lt.u32 	%p4, %r6, %r2;
	mov.u32 	%r17, %r6;
	@%p4 bra 	$L__BB1_3;
$L__BB1_6:
	setp.ne.s32 	%p5, %r1, 0;
	@%p5 bra 	$L__BB1_8;
	ld.shared.f32 	%f7, [_ZZ27atomic_function_GPU_big_dotPfS_S_iE6shared];
	cvta.to.global.u64 	%rd12, %rd3;
	atom.global.add.f32 	%f8, [%rd12], %f7;
$L__BB1_8:
	ret;

}
	// .globl	_Z23atomic_lock_GPU_big_dotPfS_S_i4Lock
.visible .entry _Z23atomic_lock_GPU_big_dotPfS_S_i4Lock(
	.param .u64 .ptr .align 1 _Z23atomic_lock_GPU_big_dotPfS_S_i4Lock_param_0,
	.param .u64 .ptr .align 1 _Z23atomic_lock_GPU_big_dotPfS_S_i4Lock_param_1,
	.param .u64 .ptr .align 1 _Z23atomic_lock_GPU_big_dotPfS_S_i4Lock_param_2,
	.param .u32 _Z23atomic_lock_GPU_big_dotPfS_S_i4Lock_param_3,
	.param .align 8 .b8 _Z23atomic_lock_GPU_big_dotPfS_S_i4Lock_param_4[8]
)
{
	.reg .pred 	%p<7>;
	.reg .b32 	%r<20>;
	.reg .b32 	%f<10>;
	.reg .b64 	%rd<15>;
	// demoted variable
	.shared .align 4 .b8 _ZZ23atomic_lock_GPU_big_dotPfS_S_i4LockE6shared[2048];
	ld.param.u64 	%rd2, [_Z23atomic_lock_GPU_big_dotPfS_S_i4Lock_param_0];
	ld.param.u64 	%rd5, [_Z23atomic_lock_GPU_big_dotPfS_S_i4Lock_param_4];
	ld.param.u64 	%rd3, [_Z23atomic_lock_GPU_big_dotPfS_S_i4Lock_param_1];
	ld.param.u64 	%rd4, [_Z23atomic_lock_GPU_big_dotPfS_S_i4Lock_param_2];
	ld.param.u32 	%r7, [_Z23atomic_lock_GPU_big_dotPfS_S_i4Lock_param_3];
	cvta.to.global.u64 	%rd1, %rd5;
	mov.u32 	%r1, %tid.x;
	mov.u32 	%r8, %ctaid.x;
	mov.u32 	%r2, %ntid.x;
	mul.lo.s32 	%r3, %r8, %r2;
	add.s32 	%r9, %r3, %r1;
	setp.ge.u32 	%p1, %r9, %r7;
	@%p1 bra 	$L__BB2_9;
	cvta.to.global.u64 	%rd6, %rd2;
	cvta.to.global.u64 	%rd7, %rd3;
	cvt.u64.u32 	%rd8, %r3;
	cvt.u64.u32 	%rd9, %r1;
	add.s64 	%rd10, %rd8, %rd9;
	shl.b64 	%rd11, %rd10, 2;
	add.s64 	%rd12, %rd6, %rd11;
	ld.global.f32 	%f1, [%rd12];
	add.s64 	%rd13, %rd7, %rd11;
	ld.global.f32 	%f2, [%rd13];
	mul.f32 	%f3, %f1, %f2;
	shl.b32 	%r10, %r1, 2;
	mov.u32 	%r11, _ZZ23atomic_lock_GPU_big_dotPfS_S_i4LockE6shared;
	add.s32 	%r4, %r11, %r10;
	st.shared.f32 	[%r4], %f3;
	bar.sync 	0;
	setp.lt.u32 	%p2, %r2, 2;
	@%p2 bra 	$L__BB2_6;
	mov.b32 	%r19, 1;
$L__BB2_3:
	shl.b32 	%r6, %r19, 1;
	add.s32 	%r13, %r6, -1;
	and.b32  	%r14, %r13, %r1;
	setp.ne.s32 	%p3, %r14, 0;
	@%p3 bra 	$L__BB2_5;
	shl.b32 	%r15, %r19, 2;
	add.s32 	%r16, %r4, %r15;
	ld.shared.f32 	%f4, [%r16];
	ld.shared.f32 	%f5, [%r4];
	add.f32 	%f6, %f4, %f5;
	st.shared.f32 	[%r4], %f6;
$L__BB2_5:
	bar.sync 	0;
	setp.lt.u32 	%p4, %r6, %r2;
	mov.u32 	%r19, %r6;
	@%p4 bra 	$L__BB2_3;
$L__BB2_6:
	setp.ne.s32 	%p5, %r1, 0;
	@%p5 bra 	$L__BB2_9;
$L__BB2_7:
	atom.relaxed.global.cas.b32 	%r17, [%rd1], 0, 1;
	setp.ne.s32 	%p6, %r17, 0;
	@%p6 bra 	$L__BB2_7;
	cvta.to.global.u64 	%rd14, %rd4;
	ld.shared.f32 	%f7, [_ZZ23atomic_lock_GPU_big_dotPfS_S_i4LockE6shared];
	ld.global.f32 	%f8, [%rd14];
	add.f32 	%f9, %f7, %f8;
	st.global.f32 	[%rd14], %f9;
	atom.global.exch.b32 	%r18, [%rd1], 0;
$L__BB2_9:
	ret;

}


// ===== COMPILED SASS (sm_100) =====

	.target	sm_100

	.elftype	@"ET_EXEC"


//--------------------- .note.nv.tkinfo           --------------------------
	.section	.note.nv.tkinfo,"",@"SHT_NOTE"
	.sectionflags	@"SHF_NOTE_NV_TKINFO"
	.tkinfo
        /*0018*/ 	.word	0x00000002
        /*0030*/ 	.string	""
        /*0030*/ 	.string	"ptxas"
        /*0030*/ 	.string	"Cuda compilation tools, release 13.0, V13.0.88"
        /*0030*/ 	.string	"Build cuda_13.0.r13.0/compiler.36424714_0"
        /*0030*/ 	.string	"-arch sm_100 -m 64 "



//--------------------- .note.nv.cuinfo           --------------------------
	.section	.note.nv.cuinfo,"",@"SHT_NOTE"
	.sectionflags	@"SHF_NOTE_NV_CUINFO"
        /*0018*/ 	.short	0x0002
        /*001a*/ 	.short	0x0064
        /*001c*/ 	.short	0x0082
	.zero		2


//--------------------- .nv.info                  --------------------------
	.section	.nv.info,"",@"SHT_CUDA_INFO"
	.align	4


	//----- nvinfo : EIATTR_REGCOUNT
	.align		4
        /*0000*/ 	.byte	0x04, 0x2f
        /*0002*/ 	.short	(.L_1 - .L_0)
	.align		4
.L_0:
        /*0004*/ 	.word	index@(_Z11GPU_big_dotPfS_S_i)
        /*0008*/ 	.word	0x0000000e


	//----- nvinfo : EIATTR_FRAME_SIZE
	.align		4
.L_1:
        /*000c*/ 	.byte	0x04, 0x11
        /*000e*/ 	.short	(.L_3 - .L_2)
	.align		4
.L_2:
        /*0010*/ 	.word	index@(_Z11GPU_big_dotPfS_S_i)
        /*0014*/ 	.word	0x00000000


	//----- nvinfo : EIATTR_REGCOUNT
	.align		4
.L_3:
        /*0018*/ 	.byte	0x04, 0x2f
        /*001a*/ 	.short	(.L_5 - .L_4)
	.align		4
.L_4:
        /*001c*/ 	.word	index@(_Z27atomic_function_GPU_big_dotPfS_S_i)
        /*0020*/ 	.word	0x0000000c


	//----- nvinfo : EIATTR_FRAME_SIZE
	.align		4
.L_5:
        /*0024*/ 	.byte	0x04, 0x11
        /*0026*/ 	.short	(.L_7 - .L_6)
	.align		4
.L_6:
        /*0028*/ 	.word	index@(_Z27atomic_function_GPU_big_dotPfS_S_i)
        /*002c*/ 	.word	0x00000000


	//----- nvinfo : EIATTR_REGCOUNT
	.align		4
.L_7:
        /*0030*/ 	.byte	0x04, 0x2f
        /*0032*/ 	.short	(.L_9 - .L_8)
	.align		4
.L_8:
        /*0034*/ 	.word	index@(_Z23atomic_lock_GPU_big_dotPfS_S_i4Lock)
        /*0038*/ 	.word	0x0000000c


	//----- nvinfo : EIATTR_FRAME_SIZE
	.align		4
.L_9:
        /*003c*/ 	.byte	0x04, 0x11
        /*003e*/ 	.short	(.L_11 - .L_10)
	.align		4
.L_10:
        /*0040*/ 	.word	index@(_Z23atomic_lock_GPU_big_dotPfS_S_i4Lock)
        /*0044*/ 	.word	0x00000000


	//----- nvinfo : EIATTR_MIN_STACK_SIZE
	.align		4
.L_11:
        /*0048*/ 	.byte	0x04, 0x12
        /*004a*/ 	.short	(.L_13 - .L_12)
	.align		4
.L_12:
        /*004c*/ 	.word	index@(_Z23atomic_lock_GPU_big_dotPfS_S_i4Lock)
        /*0050*/ 	.word	0x00000000


	//----- nvinfo : EIATTR_MIN_STACK_SIZE
	.align		4
.L_13:
        /*0054*/ 	.byte	0x04, 0x12
        /*0056*/ 	.short	(.L_15 - .L_14)
	.align		4
.L_14:
        /*0058*/ 	.word	index@(_Z27atomic_function_GPU_big_dotPfS_S_i)
        /*005c*/ 	.word	0x00000000


	//----- nvinfo : EIATTR_MIN_STACK_SIZE
	.align		4
.L_15:
        /*0060*/ 	.byte	0x04, 0x12
        /*0062*/ 	.short	(.L_17 - .L_16)
	.align		4
.L_16:
        /*0064*/ 	.word	index@(_Z11GPU_big_dotPfS_S_i)
        /*0068*/ 	.word	0x00000000
.L_17:


//--------------------- .nv.compat                --------------------------
	.section	.nv.compat,"",@"SHT_CUDA_COMPAT_INFO"
	.align	4
        /*0000*/ 	.byte	0x02, 0x09, 0x00, 0x00, 0x02, 0x02, 0x01, 0x00, 0x02, 0x05, 0x05, 0x00, 0x03, 0x07, 0x01, 0x01
        /*0010*/ 	.byte	0x02, 0x03, 0x00, 0x00, 0x02, 0x06, 0x01, 0x00, 0x04, 0x0b, 0x08, 0x00, 0x09, 0x00, 0x00, 0x00
        /*0020*/ 	.byte	0x00, 0x00, 0x00, 0x00


//--------------------- .nv.info._Z23atomic_lock_GPU_big_dotPfS_S_i4Lock --------------------------
	.section	.nv.info._Z23atomic_lock_GPU_big_dotPfS_S_i4Lock,"",@"SHT_CUDA_INFO"
	.sectionflags	@""
	.align	4


	//----- nvinfo : EIATTR_CUDA_API_VERSION
	.align		4
        /*0000*/ 	.byte	0x04, 0x37
        /*0002*/ 	.short	(.L_19 - .L_18)
.L_18:
        /*0004*/ 	.word	0x00000082


	//----- nvinfo : EIATTR_KPARAM_INFO
	.align		4
.L_19:
        /*0008*/ 	.byte	0x04, 0x17
        /*000a*/ 	.short	(.L_21 - .L_20)
.L_20:
        /*000c*/ 	.word	0x00000000
        /*0010*/ 	.short	0x0004
        /*0012*/ 	.short	0x0020
        /*0014*/ 	.byte	0x00, 0xf0, 0x21, 0x00


	//----- nvinfo : EIATTR_KPARAM_INFO
	.align		4
.L_21:
        /*0018*/ 	.byte	0x04, 0x17
        /*001a*/ 	.short	(.L_23 - .L_22)
.L_22:
        /*001c*/ 	.word	0x00000000
        /*0020*/ 	.short	0x0003
        /*0022*/ 	.short	0x0018
        /*0024*/ 	.byte	0x00, 0xf0, 0x11, 0x00


	//----- nvinfo : EIATTR_KPARAM_INFO
	.align		4
.L_23:
        /*0028*/ 	.byte	0x04, 0x17
        /*002a*/ 	.short	(.L_25 - .L_24)
.L_24:
        /*002c*/ 	.word	0x00000000
        /*0030*/ 	.short	0x0002
        /*0032*/ 	.short	0x0010
        /*0034*/ 	.byte	0x00, 0xf5, 0x21, 0x00


	//----- nvinfo : EIATTR_KPARAM_INFO
	.align		4
.L_25:
        /*0038*/ 	.byte	0x04, 0x17
        /*003a*/ 	.short	(.L_27 - .L_26)
.L_26:
        /*003c*/ 	.word	0x00000000
        /*0040*/ 	.short	0x0001
        /*0042*/ 	.short	0x0008
        /*0044*/ 	.byte	0x00, 0xf5, 0x21, 0x00


	//----- nvinfo : EIATTR_KPARAM_INFO
	.align		4
.L_27:
        /*0048*/ 	.byte	0x04, 0x17
        /*004a*/ 	.short	(.L_29 - .L_28)
.L_28:
        /*004c*/ 	.word	0x00000000
        /*0050*/ 	.short	0x0000
        /*0052*/ 	.short	0x0000
        /*0054*/ 	.byte	0x00, 0xf5, 0x21, 0x00


	//----- nvinfo : EIATTR_SPARSE_MMA_MASK
	.align		4
.L_29:
        /*0058*/ 	.byte	0x03, 0x50
        /*005a*/ 	.short	0x0000


	//----- nvinfo : EIATTR_MAXREG_COUNT
	.align		4
        /*005c*/ 	.byte	0x03, 0x1b
        /*005e*/ 	.short	0x00ff


	//----- nvinfo : EIATTR_NUM_BARRIERS
	.align		4
        /*0060*/ 	.byte	0x02, 0x4c
        /*0062*/ 	.byte	0x01
	.zero		1


	//----- nvinfo : EIATTR_MERCURY_ISA_VERSION
	.align		4
        /*0064*/ 	.byte	0x03, 0x5f
        /*0066*/ 	.short	0x0101


	//----- nvinfo : EIATTR_VRC_CTA_INIT_COUNT
	.align		4
        /*0068*/ 	.byte	0x02, 0x4a
	.zero		1
	.zero		1


	//----- nvinfo : EIATTR_EXIT_INSTR_OFFSETS
	.align		4
        /*006c*/ 	.byte	0x04, 0x1c
        /*006e*/ 	.short	(.L_31 - .L_30)


	//   ....[0]....
.L_30:
        /*0070*/ 	.word	0x00000080


	//   ....[1]....
        /*0074*/ 	.word	0x000002c0


	//   ....[2]....
        /*0078*/ 	.word	0x000003f0


	//----- nvinfo : EIATTR_CRS_STACK_SIZE
	.align		4
.L_31:
        /*007c*/ 	.byte	0x04, 0x1e
        /*007e*/ 	.short	(.L_33 - .L_32)
.L_32:
        /*0080*/ 	.word	0x00000000


	//----- nvinfo : EIATTR_CBANK_PARAM_SIZE
	.align		4
.L_33:
        /*0084*/ 	.byte	0x03, 0x19
        /*0086*/ 	.short	0x0028


	//----- nvinfo : EIATTR_PARAM_CBANK
	.align		4
        /*0088*/ 	.byte	0x04, 0x0a
        /*008a*/ 	.short	(.L_35 - .L_34)
	.align		4
.L_34:
        /*008c*/ 	.word	index@(.nv.constant0._Z23atomic_lock_GPU_big_dotPfS_S_i4Lock)
        /*0090*/ 	.short	0x0380
        /*0092*/ 	.short	0x0028


	//----- nvinfo : EIATTR_SW_WAR
	.align		4
.L_35:
        /*0094*/ 	.byte	0x04, 0x36
        /*0096*/ 	.short	(.L_37 - .L_36)
.L_36:
        /*0098*/ 	.word	0x00000008
.L_37:


//--------------------- .nv.info._Z27atomic_function_GPU_big_dotPfS_S_i --------------------------
	.section	.nv.info._Z27atomic_function_GPU_big_dotPfS_S_i,"",@"SHT_CUDA_INFO"
	.sectionflags	@""
	.align	4


	//----- nvinfo : EIATTR_CUDA_API_VERSION
	.align		4
        /*0000*/ 	.byte	0x04, 0x37
        /*0002*/ 	.short	(.L_39 - .L_38)
.L_38:
        /*0004*/ 	.word	0x00000082


	//----- nvinfo : EIATTR_KPARAM_INFO
	.align		4
.L_39:
        /*0008*/ 	.byte	0x04, 0x17
        /*000a*/ 	.short	(.L_41 - .L_40)
.L_40:
        /*000c*/ 	.word	0x00000000
        /*0010*/ 	.short	0x0003
        /*0012*/ 	.short	0x0018
        /*0014*/ 	.byte	0x00, 0xf0, 0x11, 0x00


	//----- nvinfo : EIATTR_KPARAM_INFO
	.align		4
.L_41:
        /*0018*/ 	.byte	0x04, 0x17
        /*001a*/ 	.short	(.L_43 - .L_42)
.L_42:
        /*001c*/ 	.word	0x00000000
        /*0020*/ 	.short	0x0002
        /*0022*/ 	.short	0x0010
        /*0024*/ 	.byte	0x00, 0xf5, 0x21, 0x00


	//----- nvinfo : EIATTR_KPARAM_INFO
	.align		4
.L_43:
        /*0028*/ 	.byte	0x04, 0x17
        /*002a*/ 	.short	(.L_45 - .L_44)
.L_44:
        /*002c*/ 	.word	0x00000000
        /*0030*/ 	.short	0x0001
        /*0032*/ 	.short	0x0008
        /*0034*/ 	.byte	0x00, 0xf5, 0x21, 0x00


	//----- nvinfo : EIATTR_KPARAM_INFO
	.align		4
.L_45:
        /*0038*/ 	.byte	0x04, 0x17
        /*003a*/ 	.short	(.L_47 - .L_46)
.L_46:
        /*003c*/ 	.word	0x00000000
        /*0040*/ 	.short	0x0000
        /*0042*/ 	.short	0x0000
        /*0044*/ 	.byte	0x00, 0xf5, 0x21, 0x00


	//----- nvinfo : EIATTR_SPARSE_MMA_MASK
	.align		4
.L_47:
        /*0048*/ 	.byte	0x03, 0x50
        /*004a*/ 	.short	0x0000


	//----- nvinfo : EIATTR_MAXREG_COUNT
	.align		4
        /*004c*/ 	.byte	0x03, 0x1b
        /*004e*/ 	.short	0x00ff


	//----- nvinfo : EIATTR_NUM_BARRIERS
	.align		4
        /*0050*/ 	.byte	0x02, 0x4c
        /*0052*/ 	.byte	0x01
	.zero		1


	//----- nvinfo : EIATTR_MERCURY_ISA_VERSION
	.align		4
        /*0054*/ 	.byte	0x03, 0x5f
        /*0056*/ 	.short	0x0101


	//----- nvinfo : EIATTR_VRC_CTA_INIT_COUNT
	.align		4
        /*0058*/ 	.byte	0x02, 0x4a
	.zero		1
	.zero		1


	//----- nvinfo : EIATTR_EXIT_INSTR_OFFSETS
	.align		4
        /*005c*/ 	.byte	0x04, 0x1c
        /*005e*/ 	.short	(.L_49 - .L_48)


	//   ....[0]....
.L_48:
        /*0060*/ 	.word	0x00000080


	//   ....[1]....
        /*0064*/ 	.word	0x000002c0


	//   ....[2]....
        /*0068*/ 	.word	0x00000330


	//----- nvinfo : EIATTR_CBANK_PARAM_SIZE
	.align		4
.L_49:
        /*006c*/ 	.byte	0x03, 0x19
        /*006e*/ 	.short	0x001c


	//----- nvinfo : EIATTR_PARAM_CBANK
	.align		4
        /*0070*/ 	.byte	0x04, 0x0a
        /*0072*/ 	.short	(.L_51 - .L_50)
	.align		4
.L_50:
        /*0074*/ 	.word	index@(.nv.constant0._Z27atomic_function_GPU_big_dotPfS_S_i)
        /*0078*/ 	.short	0x0380
        /*007a*/ 	.short	0x001c


	//----- nvinfo : EIATTR_SW_WAR
	.align		4
.L_51:
        /*007c*/ 	.byte	0x04, 0x36
        /*007e*/ 	.short	(.L_53 - .L_52)
.L_52:
        /*0080*/ 	.word	0x00000008
.L_53:


//--------------------- .nv.info._Z11GPU_big_dotPfS_S_i --------------------------
	.section	.nv.info._Z11GPU_big_dotPfS_S_i,"",@"SHT_CUDA_INFO"
	.sectionflags	@""
	.align	4


	//----- nvinfo : EIATTR_CUDA_API_VERSION
	.align		4
        /*0000*/ 	.byte	0x04, 0x37
        /*0002*/ 	.short	(.L_55 - .L_54)
.L_54:
        /*0004*/ 	.word	0x00000082


	//----- nvinfo : EIATTR_KPARAM_INFO
	.align		4
.L_55:
        /*0008*/ 	.byte	0x04, 0x17
        /*000a*/ 	.short	(.L_57 - .L_56)
.L_56:
        /*000c*/ 	.word	0x00000000
        /*0010*/ 	.short	0x0003
        /*0012*/ 	.short	0x0018
        /*0014*/ 	.byte	0x00, 0xf0, 0x11, 0x00


	//----- nvinfo : EIATTR_KPARAM_INFO
	.align		4
.L_57:
        /*0018*/ 	.byte	0x04, 0x17
        /*001a*/ 	.short	(.L_59 - .L_58)
.L_58:
        /*001c*/ 	.word	0x00000000
        /*0020*/ 	.short	0x0002
        /*0022*/ 	.short	0x0010
        /*0024*/ 	.byte	0x00, 0xf5, 0x21, 0x00


	//----- nvinfo : EIATTR_KPARAM_INFO
	.align		4
.L_59:
        /*0028*/ 	.byte	0x04, 0x17
        /*002a*/ 	.short	(.L_61 - .L_60)
.L_60:
        /*002c*/ 	.word	0x00000000
        /*0030*/ 	.short	0x0001
        /*0032*/ 	.short	0x0008
        /*0034*/ 	.byte	0x00, 0xf5, 0x21, 0x00


	//----- nvinfo : EIATTR_KPARAM_INFO
	.align		4
.L_61:
        /*0038*/ 	.byte	0x04, 0x17
        /*003a*/ 	.short	(.L_63 - .L_62)
.L_62:
        /*003c*/ 	.word	0x00000000
        /*0040*/ 	.short	0x0000
        /*0042*/ 	.short	0x0000
        /*0044*/ 	.byte	0x00, 0xf5, 0x21, 0x00


	//----- nvinfo : EIATTR_SPARSE_MMA_MASK
	.align		4
.L_63:
        /*0048*/ 	.byte	0x03, 0x50
        /*004a*/ 	.short	0x0000


	//----- nvinfo : EIATTR_MAXREG_COUNT
	.align		4
        /*004c*/ 	.byte	0x03, 0x1b
        /*004e*/ 	.short	0x00ff


	//----- nvinfo : EIATTR_NUM_BARRIERS
	.align		4
        /*0050*/ 	.byte	0x02, 0x4c
        /*0052*/ 	.byte	0x01
	.zero		1


	//----- nvinfo : EIATTR_MERCURY_ISA_VERSION
	.align		4
        /*0054*/ 	.byte	0x03, 0x5f
        /*0056*/ 	.short	0x0101


	//----- nvinfo : EIATTR_VRC_CTA_INIT_COUNT
	.align		4
        /*0058*/ 	.byte	0x02, 0x4a
	.zero		1
	.zero		1


	//----- nvinfo : EIATTR_EXIT_INSTR_OFFSETS
	.align		4
        /*005c*/ 	.byte	0x04, 0x1c
        /*005e*/ 	.short	(.L_65 - .L_64)


	//   ....[0]....
.L_64:
        /*0060*/ 	.word	0x00000080


	//   ....[1]....
        /*0064*/ 	.word	0x000002c0


	//   ....[2]....
        /*0068*/ 	.word	0x00000340


	//----- nvinfo : EIATTR_CBANK_PARAM_SIZE
	.align		4
.L_65:
        /*006c*/ 	.byte	0x03, 0x19
        /*006e*/ 	.short	0x001c


	//----- nvinfo : EIATTR_PARAM_CBANK
	.align		4
        /*0070*/ 	.byte	0x04, 0x0a
        /*0072*/ 	.short	(.L_67 - .L_66)
	.align		4
.L_66:
        /*0074*/ 	.word	index@(.nv.constant0._Z11GPU_big_dotPfS_S_i)
        /*0078*/ 	.short	0x0380
        /*007a*/ 	.short	0x001c


	//----- nvinfo : EIATTR_SW_WAR
	.align		4
.L_67:
        /*007c*/ 	.byte	0x04, 0x36
        /*007e*/ 	.short	(.L_69 - .L_68)
.L_68:
        /*0080*/ 	.word	0x00000008
.L_69:


//--------------------- .nv.callgraph             --------------------------
	.section	.nv.callgraph,"",@"SHT_CUDA_CALLGRAPH"
	.align	4
	.sectionentsize	8
	.align		4
        /*0000*/ 	.word	0x00000000
	.align		4
        /*0004*/ 	.word	0xffffffff
	.align		4
        /*0008*/ 	.word	0x00000000
	.align		4
        /*000c*/ 	.word	0xfffffffe
	.align		4
        /*0010*/ 	.word	0x00000000
	.align		4
        /*0014*/ 	.word	0xfffffffd
	.align		4
        /*0018*/ 	.word	0x00000000
	.align		4
        /*001c*/ 	.word	0xfffffffc


//--------------------- .text._Z23atomic_lock_GPU_big_dotPfS_S_i4Lock --------------------------
	.section	.text._Z23atomic_lock_GPU_big_dotPfS_S_i4Lock,"ax",@progbits
	.align	128
        .global         _Z23atomic_lock_GPU_big_dotPfS_S_i4Lock
        .type           _Z23atomic_lock_GPU_big_dotPfS_S_i4Lock,@function
        .size           _Z23atomic_lock_GPU_big_dotPfS_S_i4Lock,(.L_x_11 - _Z23atomic_lock_GPU_big_dotPfS_S_i4Lock)
        .other          _Z23atomic_lock_GPU_big_dotPfS_S_i4Lock,@"STO_CUDA_ENTRY STV_DEFAULT"
_Z23atomic_lock_GPU_big_dotPfS_S_i4Lock:
.text._Z23atomic_lock_GPU_big_dotPfS_S_i4Lock:
[----:B------:R-:W-:Y:S01]  /*0000*/  LDC R1, c[0x0][0x37c] ;  /* 0x0000df00ff017b82 */ /* 0x000fe20000000800 */
[----:B------:R-:W0:Y:S07]  /*0010*/  S2R R9, SR_TID.X ;  /* 0x0000000000097919 */ /* 0x000e2e0000002100 */
[----:B------:R-:W1:Y:S01]  /*0020*/  S2UR UR4, SR_CTAID.X ;  /* 0x00000000000479c3 */ /* 0x000e620000002500 */
[----:B------:R-:W1:Y:S01]  /*0030*/  LDCU UR8, c[0x0][0x360] ;  /* 0x00006c00ff0877ac */ /* 0x000e620008000800 */
[----:B------:R-:W2:Y:S01]  /*0040*/  LDCU UR5, c[0x0][0x398] ;  /* 0x00007300ff0577ac */ /* 0x000ea20008000800 */
[----:B-1----:R-:W-:-:S06]  /*0050*/  UIMAD UR4, UR4, UR8, URZ ;  /* 0x00000008040472a4 */ /* 0x002fcc000f8e02ff */
[----:B0-----:R-:W-:-:S05]  /*0060*/  VIADD R0, R9, UR4 ;  /* 0x0000000409007c36 */ /* 0x001fca0008000000 */
[----:B--2---:R-:W-:-:S13]  /*0070*/  ISETP.GE.U32.AND P0, PT, R0, UR5, PT ;  /* 0x0000000500007c0c */ /* 0x004fda000bf06070 */
[----:B------:R-:W-:Y:S05]  /*0080*/  @P0 EXIT ;  /* 0x000000000000094d */ /* 0x000fea0003800000 */
[----:B------:R-:W0:Y:S01]  /*0090*/  LDCU.128 UR12, c[0x0][0x380] ;  /* 0x00007000ff0c77ac */ /* 0x000e220008000c00 */
[----:B------:R-:W-:Y:S01]  /*00a0*/  IADD3 R0, P0, PT, R9, UR4, RZ ;  /* 0x0000000409007c10 */ /* 0x000fe2000ff1e0ff */
[----:B------:R-:W1:Y:S04]  /*00b0*/  LDCU.64 UR6, c[0x0][0x358] ;  /* 0x00006b00ff0677ac */ /* 0x000e680008000a00 */
[----:B------:R-:W-:Y:S02]  /*00c0*/  IMAD.SHL.U32 R4, R0, 0x4, RZ ;  /* 0x0000000400047824 */ /* 0x000fe400078e00ff */
[----:B------:R-:W-:-:S05]  /*00d0*/  IMAD.X R3, RZ, RZ, RZ, P0 ;  /* 0x000000ffff037224 */ /* 0x000fca00000e06ff */
[----:B------:R-:W-:Y:S02]  /*00e0*/  SHF.L.U64.HI R0, R0, 0x2, R3 ;  /* 0x0000000200007819 */ /* 0x000fe40000010203 */
[C---:B0-----:R-:W-:Y:S02]  /*00f0*/  IADD3 R2, P0, PT, R4.reuse, UR12, RZ ;  /* 0x0000000c04027c10 */ /* 0x041fe4000ff1e0ff */
[----:B------:R-:W-:Y:S02]  /*0100*/  IADD3 R4, P1, PT, R4, UR14, RZ ;  /* 0x0000000e04047c10 */ /* 0x000fe4000ff3e0ff */
[C---:B------:R-:W-:Y:S02]  /*0110*/  IADD3.X R3, PT, PT, R0.reuse, UR13, RZ, P0, !PT ;  /* 0x0000000d00037c10 */ /* 0x040fe400087fe4ff */
[----:B------:R-:W-:-:S03]  /*0120*/  IADD3.X R5, PT, PT, R0, UR15, RZ, P1, !PT ;  /* 0x0000000f00057c10 */ /* 0x000fc60008ffe4ff */
[----:B-1----:R-:W2:Y:S04]  /*0130*/  LDG.E R2, desc[UR6][R2.64] ;  /* 0x0000000602027981 */ /* 0x002ea8000c1e1900 */
[----:B------:R-:W2:Y:S01]  /*0140*/  LDG.E R5, desc[UR6][R4.64] ;  /* 0x0000000604057981 */ /* 0x000ea2000c1e1900 */
[----:B------:R-:W0:Y:S01]  /*0150*/  S2UR UR5, SR_CgaCtaId ;  /* 0x00000000000579c3 */ /* 0x000e220000008800 */
[----:B------:R-:W-:Y:S01]  /*0160*/  UMOV UR4, 0x400 ;  /* 0x0000040000047882 */ /* 0x000fe20000000000 */
[----:B------:R-:W-:Y:S01]  /*0170*/  UISETP.GE.U32.AND UP0, UPT, UR8, 0x2, UPT ;  /* 0x000000020800788c */ /* 0x000fe2000bf06070 */
[----:B------:R-:W-:Y:S01]  /*0180*/  ISETP.NE.AND P0, PT, R9, RZ, PT ;  /* 0x000000ff0900720c */ /* 0x000fe20003f05270 */
[----:B0-----:R-:W-:-:S06]  /*0190*/  ULEA UR4, UR5, UR4, 0x18 ;  /* 0x0000000405047291 */ /* 0x001fcc000f8ec0ff */
[----:B------:R-:W-:Y:S01]  /*01a0*/  LEA R7, R9, UR4, 0x2 ;  /* 0x0000000409077c11 */ /* 0x000fe2000f8e10ff */
[----:B--2---:R-:W-:-:S05]  /*01b0*/  FMUL R0, R2, R5 ;  /* 0x0000000502007220 */ /* 0x004fca0000400000 */
[----:B------:R0:W-:Y:S01]  /*01c0*/  STS [R7], R0 ;  /* 0x0000000007007388 */ /* 0x0001e20000000800 */
[----:B------:R-:W-:Y:S06]  /*01d0*/  BAR.SYNC.DEFER_BLOCKING 0x0 ;  /* 0x0000000000007b1d */ /* 0x000fec0000010000 */
[----:B------:R-:W-:Y:S05]  /*01e0*/  BRA.U !UP0, `(.L_x_0) ;  /* 0x0000000108347547 */ /* 0x000fea000b800000 */
[----:B0-----:R-:W-:-:S07]  /*01f0*/  IMAD.MOV.U32 R0, RZ, RZ, 0x1 ;  /* 0x00000001ff007424 */ /* 0x001fce00078e00ff */
.L_x_1:
[----:B------:R-:W-:-:S05]  /*0200*/  IMAD.SHL.U32 R5, R0, 0x2, RZ ;  /* 0x0000000200057824 */ /* 0x000fca00078e00ff */
[----:B------:R-:W-:-:S04]  /*0210*/  IADD3 R2, PT, PT, R5, -0x1, RZ ;  /* 0xffffffff05027810 */ /* 0x000fc80007ffe0ff */
[----:B------:R-:W-:-:S13]  /*0220*/  LOP3.LUT P1, RZ, R2, R9, RZ, 0xc0, !PT ;  /* 0x0000000902ff7212 */ /* 0x000fda000782c0ff */
[----:B------:R-:W-:Y:S01]  /*0230*/  @!P1 IMAD R2, R0, 0x4, R7 ;  /* 0x0000000400029824 */ /* 0x000fe200078e0207 */
[----:B------:R-:W-:Y:S01]  /*0240*/  @!P1 LDS R3, [R7] ;  /* 0x0000000007039984 */ /* 0x000fe20000000800 */
[----:B------:R-:W-:-:S04]  /*0250*/  IMAD.MOV.U32 R0, RZ, RZ, R5 ;  /* 0x000000ffff007224 */ /* 0x000fc800078e0005 */
[----:B------:R-:W0:Y:S02]  /*0260*/  @!P1 LDS R2, [R2] ;  /* 0x0000000002029984 */ /* 0x000e240000000800 */
[----:B0-----:R-:W-:-:S05]  /*0270*/  @!P1 FADD R4, R2, R3 ;  /* 0x0000000302049221 */ /* 0x001fca0000000000 */
[----:B------:R1:W-:Y:S01]  /*0280*/  @!P1 STS [R7], R4 ;  /* 0x0000000407009388 */ /* 0x0003e20000000800 */
[----:B------:R-:W-:Y:S01]  /*0290*/  BAR.SYNC.DEFER_BLOCKING 0x0 ;  /* 0x0000000000007b1d */ /* 0x000fe20000010000 */
[----:B------:R-:W-:-:S13]  /*02a0*/  ISETP.GE.U32.AND P1, PT, R5, UR8, PT ;  /* 0x0000000805007c0c */ /* 0x000fda000bf26070 */
[----:B-1----:R-:W-:Y:S05]  /*02b0*/  @!P1 BRA `(.L_x_1) ;  /* 0xfffffffc00d09947 */ /* 0x002fea000383ffff */
.L_x_0:
[----:B------:R-:W-:Y:S05]  /*02c0*/  @P0 EXIT ;  /* 0x000000000000094d */ /* 0x000fea0003800000 */
[----:B------:R-:W1:Y:S01]  /*02d0*/  LDC.64 R2, c[0x0][0x3a0] ;  /* 0x0000e800ff027b82 */ /* 0x000e620000000a00 */
[----:B------:R-:W-:Y:S01]  /*02e0*/  HFMA2 R5, -RZ, RZ, 0, 5.9604644775390625e-08 ;  /* 0x00000001ff057431 */ /* 0x000fe200000001ff */
[----:B------:R-:W-:Y:S06]  /*02f0*/  BSSY B0, `(.L_x_2) ;  /* 0x0000006000007945 */ /* 0x000fec0003800000 */
.L_x_3:
[----:B------:R-:W-:Y:S01]  /*0300*/  IMAD.MOV.U32 R4, RZ, RZ, RZ ;  /* 0x000000ffff047224 */ /* 0x000fe200078e00ff */
[----:B------:R-:W-:Y:S05]  /*0310*/  YIELD ;  /* 0x0000000000007946 */ /* 0x000fea0003800000 */
[----:B01----:R-:W2:Y:S02]  /*0320*/  ATOMG.E.CAS.STRONG.GPU PT, R0, [R2], R4, R5 ;  /* 0x00000004020073a9 */ /* 0x003ea400001ee105 */
[----:B--2---:R-:W-:-:S13]  /*0330*/  ISETP.NE.AND P0, PT, R0, RZ, PT ;  /* 0x000000ff0000720c */ /* 0x004fda0003f05270 */
[----:B------:R-:W-:Y:S05]  /*0340*/  @P0 BRA `(.L_x_3) ;  /* 0xfffffffc00ec0947 */ /* 0x000fea000383ffff */
[----:B------:R-:W-:Y:S05]  /*0350*/  BSYNC B0 ;  /* 0x0000000000007941 */ /* 0x000fea0003800000 */
.L_x_2:
[----:B------:R-:W0:Y:S02]  /*0360*/  LDC.64 R4, c[0x0][0x390] ;  /* 0x0000e400ff047b82 */ /* 0x000e240000000a00 */
[----:B0-----:R-:W2:Y:S06]  /*0370*/  LDG.E R7, desc[UR6][R4.64] ;  /* 0x0000000604077981 */ /* 0x001eac000c1e1900 */
[----:B------:R-:W0:Y:S01]  /*0380*/  S2UR UR5, SR_CgaCtaId ;  /* 0x00000000000579c3 */ /* 0x000e220000008800 */
[----:B------:R-:W-:Y:S02]  /*0390*/  UMOV UR4, 0x400 ;  /* 0x0000040000047882 */ /* 0x000fe40000000000 */
[----:B0-----:R-:W-:-:S09]  /*03a0*/  ULEA UR4, UR5, UR4, 0x18 ;  /* 0x0000000405047291 */ /* 0x001fd2000f8ec0ff */
[----:B------:R-:W2:Y:S02]  /*03b0*/  LDS R0, [UR4] ;  /* 0x00000004ff007984 */ /* 0x000ea40008000800 */
[----:B--2---:R-:W-:-:S05]  /*03c0*/  FADD R7, R0, R7 ;  /* 0x0000000700077221 */ /* 0x004fca0000000000 */
[----:B------:R-:W-:Y:S04]  /*03d0*/  STG.E desc[UR6][R4.64], R7 ;  /* 0x0000000704007986 */ /* 0x000fe8000c101906 */
[----:B------:R-:W-:Y:S01]  /*03e0*/  ATOMG.E.EXCH.STRONG.GPU PT, RZ, desc[UR6][R2.64], RZ ;  /* 0x800000ff02ff79a8 */ /* 0x000fe2000c1ef106 */
[----:B------:R-:W-:Y:S05]  /*03f0*/  EXIT ;  /* 0x000000000000794d */ /* 0x000fea0003800000 */
.L_x_4:
[----:B------:R-:W-:-:S00]  /*0400*/  BRA `(.L_x_4) ;  /* 0xfffffffc00fc7947 */ /* 0x000fc0000383ffff */
[----:B------:R-:W-:-:S00]  /*0410*/  NOP ;  /* 0x0000000000007918 */ /* 0x000fc00000000000 */
        /* <DEDUP_REMOVED lines=14> */
.L_x_11:


//--------------------- .text._Z27atomic_function_GPU_big_dotPfS_S_i --------------------------
	.section	.text._Z27atomic_function_GPU_big_dotPfS_S_i,"ax",@progbits
	.align	128
        .global         _Z27atomic_function_GPU_big_dotPfS_S_i
        .type           _Z27atomic_function_GPU_big_dotPfS_S_i,@function
        .size           _Z27atomic_function_GPU_big_dotPfS_S_i,(.L_x_12 - _Z27atomic_function_GPU_big_dotPfS_S_i)
        .other          _Z27atomic_function_GPU_big_dotPfS_S_i,@"STO_CUDA_ENTRY STV_DEFAULT"
_Z27atomic_function_GPU_big_dotPfS_S_i:
.text._Z27atomic_function_GPU_big_dotPfS_S_i:
        /* <DEDUP_REMOVED lines=32> */
.L_x_6:
[----:B------:R-:W-:-:S04]  /*0200*/  IMAD.SHL.U32 R5, R0, 0x2, RZ ;  /* 0x0000000200057824 */ /* 0x000fc800078e00ff */
[----:B------:R-:W-:-:S05]  /*0210*/  VIADD R2, R5, 0xffffffff ;  /* 0xffffffff05027836 */ /* 0x000fca0000000000 */
        /* <DEDUP_REMOVED lines=10> */
.L_x_5:
[----:B------:R-:W-:Y:S05]  /*02c0*/  @P0 EXIT ;  /* 0x000000000000094d */ /* 0x000fea0003800000 */
[----:B------:R-:W1:Y:S01]  /*02d0*/  S2UR UR5, SR_CgaCtaId ;  /* 0x00000000000579c3 */ /* 0x000e620000008800 */
[----:B------:R-:W-:-:S07]  /*02e0*/  UMOV UR4, 0x400 ;  /* 0x0000040000047882 */ /* 0x000fce0000000000 */
[----:B------:R-:W2:Y:S01]  /*02f0*/  LDC.64 R2, c[0x0][0x390] ;  /* 0x0000e400ff027b82 */ /* 0x000ea20000000a00 */
[----:B-1----:R-:W-:-:S09]  /*0300*/  ULEA UR4, UR5, UR4, 0x18 ;  /* 0x0000000405047291 */ /* 0x002fd2000f8ec0ff */
[----:B------:R-:W2:Y:S04]  /*0310*/  LDS R5, [UR4] ;  /* 0x00000004ff057984 */ /* 0x000ea80008000800 */
[----:B--2---:R-:W-:Y:S01]  /*0320*/  REDG.E.ADD.F32.FTZ.RN.STRONG.GPU desc[UR6][R2.64], R5 ;  /* 0x00000005020079a6 */ /* 0x004fe2000c12f306 */
[----:B------:R-:W-:Y:S05]  /*0330*/  EXIT ;  /* 0x000000000000794d */ /* 0x000fea0003800000 */
.L_x_7:
        /* <DEDUP_REMOVED lines=12> */
.L_x_12:


//--------------------- .text._Z11GPU_big_dotPfS_S_i --------------------------
	.section	.text._Z11GPU_big_dotPfS_S_i,"ax",@progbits
	.align	128
        .global         _Z11GPU_big_dotPfS_S_i
        .type           _Z11GPU_big_dotPfS_S_i,@function
        .size           _Z11GPU_big_dotPfS_S_i,(.L_x_13 - _Z11GPU_big_dotPfS_S_i)
        .other          _Z11GPU_big_dotPfS_S_i,@"STO_CUDA_ENTRY STV_DEFAULT"
_Z11GPU_big_dotPfS_S_i:
.text._Z11GPU_big_dotPfS_S_i:
[----:B------:R-:W-:Y:S01]  /*0000*/  LDC R1, c[0x0][0x37c] ;  /* 0x0000df00ff017b82 */ /* 0x000fe20000000800 */
[----:B------:R-:W0:Y:S01]  /*0010*/  S2R R11, SR_CTAID.X ;  /* 0x00000000000b7919 */ /* 0x000e220000002500 */
[----:B------:R-:W0:Y:S01]  /*0020*/  LDCU UR8, c[0x0][0x360] ;  /* 0x00006c00ff0877ac */ /* 0x000e220008000800 */
[----:B------:R-:W1:Y:S01]  /*0030*/  S2R R9, SR_TID.X ;  /* 0x0000000000097919 */ /* 0x000e620000002100 */
[----:B------:R-:W2:Y:S01]  /*0040*/  LDCU UR4, c[0x0][0x398] ;  /* 0x00007300ff0477ac */ /* 0x000ea20008000800 */
[----:B0-----:R-:W-:-:S04]  /*0050*/  IMAD R0, R11, UR8, RZ ;  /* 0x000000080b007c24 */ /* 0x001fc8000f8e02ff */
[----:B-1----:R-:W-:-:S05]  /*0060*/  IMAD.IADD R2, R0, 0x1, R9 ;  /* 0x0000000100027824 */ /* 0x002fca00078e0209 */
[----:B--2---:R-:W-:-:S13]  /*0070*/  ISETP.GE.U32.AND P0, PT, R2, UR4, PT ;  /* 0x0000000402007c0c */ /* 0x004fda000bf06070 */
[----:B------:R-:W-:Y:S05]  /*0080*/  @P0 EXIT ;  /* 0x000000000000094d */ /* 0x000fea0003800000 */
[----:B------:R-:W0:Y:S01]  /*0090*/  LDCU.128 UR12, c[0x0][0x380] ;  /* 0x00007000ff0c77ac */ /* 0x000e220008000c00 */
[----:B------:R-:W-:Y:S01]  /*00a0*/  IADD3 R0, P0, PT, R0, R9, RZ ;  /* 0x0000000900007210 */ /* 0x000fe20007f1e0ff */
        /* <DEDUP_REMOVED lines=21> */
.L_x_9:
[----:B------:R-:W-:-:S05]  /*0200*/  SHF.L.U32 R5, R0, 0x1, RZ ;  /* 0x0000000100057819 */ /* 0x000fca00000006ff */
[----:B------:R-:W-:-:S05]  /*0210*/  VIADD R2, R5, 0xffffffff ;  /* 0xffffffff05027836 */ /* 0x000fca0000000000 */
[----:B------:R-:W-:-:S13]  /*0220*/  LOP3.LUT P1, RZ, R2, R9, RZ, 0xc0, !PT ;  /* 0x0000000902ff7212 */ /* 0x000fda000782c0ff */
[----:B------:R-:W-:Y:S01]  /*0230*/  @!P1 IMAD R2, R0, 0x4, R7 ;  /* 0x0000000400029824 */ /* 0x000fe200078e0207 */
[----:B------:R-:W-:Y:S01]  /*0240*/  @!P1 LDS R3, [R7] ;  /* 0x0000000007039984 */ /* 0x000fe20000000800 */
[----:B------:R-:W-:-:S04]  /*0250*/  MOV R0, R5 ;  /* 0x0000000500007202 */ /* 0x000fc80000000f00 */
[----:B------:R-:W0:Y:S02]  /*0260*/  @!P1 LDS R2, [R2] ;  /* 0x0000000002029984 */ /* 0x000e240000000800 */
[----:B0-----:R-:W-:-:S05]  /*0270*/  @!P1 FADD R4, R2, R3 ;  /* 0x0000000302049221 */ /* 0x001fca0000000000 */
[----:B------:R1:W-:Y:S01]  /*0280*/  @!P1 STS [R7], R4 ;  /* 0x0000000407009388 */ /* 0x0003e20000000800 */
[----:B------:R-:W-:Y:S01]  /*0290*/  BAR.SYNC.DEFER_BLOCKING 0x0 ;  /* 0x0000000000007b1d */ /* 0x000fe20000010000 */
[----:B------:R-:W-:-:S13]  /*02a0*/  ISETP.GE.U32.AND P1, PT, R5, UR8, PT ;  /* 0x0000000805007c0c */ /* 0x000fda000bf26070 */
[----:B-1----:R-:W-:Y:S05]  /*02b0*/  @!P1 BRA `(.L_x_9) ;  /* 0xfffffffc00d09947 */ /* 0x002fea000383ffff */
.L_x_8:
[----:B------:R-:W-:Y:S05]  /*02c0*/  @P0 EXIT ;  /* 0x000000000000094d */ /* 0x000fea0003800000 */
[----:B------:R-:W1:Y:S01]  /*02d0*/  S2UR UR5, SR_CgaCtaId ;  /* 0x00000000000579c3 */ /* 0x000e620000008800 */
[----:B------:R-:W-:-:S07]  /*02e0*/  UMOV UR4, 0x400 ;  /* 0x0000040000047882 */ /* 0x000fce0000000000 */
[----:B------:R-:W2:Y:S01]  /*02f0*/  LDC.64 R2, c[0x0][0x390] ;  /* 0x0000e400ff027b82 */ /* 0x000ea20000000a00 */
[----:B-1----:R-:W-:Y:S01]  /*0300*/  ULEA UR4, UR5, UR4, 0x18 ;  /* 0x0000000405047291 */ /* 0x002fe2000f8ec0ff */
[----:B--2---:R-:W-:-:S08]  /*0310*/  IMAD.WIDE.U32 R2, R11, 0x4, R2 ;  /* 0x000000040b027825 */ /* 0x004fd000078e0002 */
[----:B------:R-:W1:Y:S04]  /*0320*/  LDS R5, [UR4] ;  /* 0x00000004ff057984 */ /* 0x000e680008000800 */
[----:B-1----:R-:W-:Y:S01]  /*0330*/  STG.E desc[UR6][R2.64], R5 ;  /* 0x0000000502007986 */ /* 0x002fe2000c101906 */
[----:B------:R-:W-:Y:S05]  /*0340*/  EXIT ;  /* 0x000000000000794d */ /* 0x000fea0003800000 */
.L_x_10:
        /* <DEDUP_REMOVED lines=11> */
.L_x_13:


//--------------------- .nv.shared._Z23atomic_lock_GPU_big_dotPfS_S_i4Lock --------------------------
	.section	.nv.shared._Z23atomic_lock_GPU_big_dotPfS_S_i4Lock,"aw",@nobits
	.sectionflags	@""
	.align	4
.nv.shared._Z23atomic_lock_GPU_big_dotPfS_S_i4Lock:
	.zero		3072


//--------------------- .nv.shared.reserved.0     --------------------------
	.section	.nv.shared.reserved.0,"aw",@nobits
	.weak		__nv_reservedSMEM_offset_0_alias
	.size		__nv_reservedSMEM_offset_0_alias, 0, 64
	.other		__nv_reservedSMEM_offset_0_alias,@"STO_CUDA_RESERVED_SHARED STV_DEFAULT"
__nv_reservedSMEM_offset_0_alias:
	.zero		0
	.zero		64


//--------------------- .nv.shared._Z27atomic_function_GPU_big_dotPfS_S_i --------------------------
	.section	.nv.shared._Z27atomic_function_GPU_big_dotPfS_S_i,"aw",@nobits
	.sectionflags	@""
	.align	4
.nv.shared._Z27atomic_function_GPU_big_dotPfS_S_i:
	.zero		3072


//--------------------- .nv.shared._Z11GPU_big_dotPfS_S_i --------------------------
	.section	.nv.shared._Z11GPU_big_dotPfS_S_i,"aw",@nobits
	.sectionflags	@""
	.align	4
.nv.shared._Z11GPU_big_dotPfS_S_i:
	.zero		3072


//--------------------- .nv.constant0._Z23atomic_lock_GPU_big_dotPfS_S_i4Lock --------------------------
	.section	.nv.constant0._Z23atomic_lock_GPU_big_dotPfS_S_i4Lock,"a",@progbits
	.sectionflags	@""
	.align	4
.nv.constant0._Z23atomic_lock_GPU_big_dotPfS_S_i4Lock:
	.zero		936


//--------------------- .nv.constant0._Z27atomic_function_GPU_big_dotPfS_S_i --------------------------
	.section	.nv.constant0._Z27atomic_function_GPU_big_dotPfS_S_i,"a",@progbits
	.sectionflags	@""
	.align	4
.nv.constant0._Z27atomic_function_GPU_big_dotPfS_S_i:
	.zero		924


//--------------------- .nv.constant0._Z11GPU_big_dotPfS_S_i --------------------------
	.section	.nv.constant0._Z11GPU_big_dotPfS_S_i,"a",@progbits
	.sectionflags	@""
	.align	4
.nv.constant0._Z11GPU_big_dotPfS_S_i:
	.zero		924


//--------------------- SYMBOLS --------------------------

	.type		.nv.reservedSmem.offset0,@object
	.size		.nv.reservedSmem.offset0,0x4
	.type		.nv.reservedSmem.cap,@object
	.size		.nv.reservedSmem.cap,0x4
